//
// Generated by NVIDIA NVVM Compiler
//
// Compiler Build ID: CL-36424714
// Cuda compilation tools, release 13.0, V13.0.88
// Based on NVVM 20.0.0
//

.version 9.0
.target sm_100
.address_size 64

	// .globl	_Z23matrix_transpose_kernelPKdPdii
// _ZZ29tiled_matrix_transpose_kernelPKdPdiiE12shared_input has been demoted

.visible .entry _Z23matrix_transpose_kernelPKdPdii(
	.param .u64 .ptr .align 1 _Z23matrix_transpose_kernelPKdPdii_param_0,
	.param .u64 .ptr .align 1 _Z23matrix_transpose_kernelPKdPdii_param_1,
	.param .u32 _Z23matrix_transpose_kernelPKdPdii_param_2,
	.param .u32 _Z23matrix_transpose_kernelPKdPdii_param_3
)
{
	.reg .pred 	%p<4>;
	.reg .b32 	%r<15>;
	.reg .b64 	%rd<9>;
	.reg .b64 	%fd<2>;

	ld.param.u64 	%rd1, [_Z23matrix_transpose_kernelPKdPdii_param_0];
	ld.param.u64 	%rd2, [_Z23matrix_transpose_kernelPKdPdii_param_1];
	ld.param.u32 	%r3, [_Z23matrix_transpose_kernelPKdPdii_param_2];
	ld.param.u32 	%r5, [_Z23matrix_transpose_kernelPKdPdii_param_3];
	mov.u32 	%r6, %tid.x;
	mov.u32 	%r7, %ctaid.x;
	mov.u32 	%r8, %ntid.x;
	mad.lo.s32 	%r9, %r7, %r8, %r6;
	mov.u32 	%r10, %tid.y;
	mov.u32 	%r11, %ctaid.y;
	mov.u32 	%r12, %ntid.y;
	mad.lo.s32 	%r13, %r11, %r12, %r10;
	mad.lo.s32 	%r1, %r5, %r13, %r9;
	mad.lo.s32 	%r2, %r3, %r9, %r13;
	setp.ge.s32 	%p1, %r9, %r5;
	setp.ge.s32 	%p2, %r13, %r3;
	or.pred  	%p3, %p1, %p2;
	@%p3 bra 	$L__BB0_2;
	cvta.to.global.u64 	%rd3, %rd1;
	cvta.to.global.u64 	%rd4, %rd2;
	mul.wide.s32 	%rd5, %r1, 8;
	add.s64 	%rd6, %rd3, %rd5;
	ld.global.f64 	%fd1, [%rd6];
	mul.wide.s32 	%rd7, %r2, 8;
	add.s64 	%rd8, %rd4, %rd7;
	st.global.f64 	[%rd8], %fd1;
$L__BB0_2:
	ret;

}
	// .globl	_Z29tiled_matrix_transpose_kernelPKdPdii
.visible .entry _Z29tiled_matrix_transpose_kernelPKdPdii(
	.param .u64 .ptr .align 1 _Z29tiled_matrix_transpose_kernelPKdPdii_param_0,
	.param .u64 .ptr .align 1 _Z29tiled_matrix_transpose_kernelPKdPdii_param_1,
	.param .u32 _Z29tiled_matrix_transpose_kernelPKdPdii_param_2,
	.param .u32 _Z29tiled_matrix_transpose_kernelPKdPdii_param_3
)
{
	.reg .pred 	%p<5>;
	.reg .b32 	%r<30>;
	.reg .b64 	%rd<10>;
	.reg .b64 	%fd<3>;
	// demoted variable
	.shared .align 8 .b8 _ZZ29tiled_matrix_transpose_kernelPKdPdiiE12shared_input[2176];
	ld.param.u64 	%rd1, [_Z29tiled_matrix_transpose_kernelPKdPdii_param_0];
	ld.param.u64 	%rd2, [_Z29tiled_matrix_transpose_kernelPKdPdii_param_1];
	ld.param.u32 	%r6, [_Z29tiled_matrix_transpose_kernelPKdPdii_param_2];
	ld.param.u32 	%r7, [_Z29tiled_matrix_transpose_kernelPKdPdii_param_3];
	mov.u32 	%r1, %tid.x;
	mov.u32 	%r8, %ctaid.x;
	mov.u32 	%r9, %ntid.x;
	mul.lo.s32 	%r10, %r8, %r9;
	add.s32 	%r11, %r10, %r1;
	mov.u32 	%r2, %tid.y;
	mov.u32 	%r12, %ctaid.y;
	mov.u32 	%r13, %ntid.y;
	mul.lo.s32 	%r14, %r12, %r13;
	add.s32 	%r15, %r14, %r2;
	mad.lo.s32 	%r3, %r7, %r15, %r11;
	add.s32 	%r4, %r14, %r1;
	add.s32 	%r5, %r10, %r2;
	mul.lo.s32 	%r16, %r7, %r6;
	setp.ge.s32 	%p1, %r3, %r16;
	@%p1 bra 	$L__BB1_2;
	cvta.to.global.u64 	%rd4, %rd1;
	mul.wide.s32 	%rd5, %r3, 8;
	add.s64 	%rd6, %rd4, %rd5;
	ld.global.f64 	%fd1, [%rd6];
	mov.u32 	%r21, _ZZ29tiled_matrix_transpose_kernelPKdPdiiE12shared_input;
	mad.lo.s32 	%r22, %r2, 136, %r21;
	shl.b32 	%r23, %r1, 3;
	add.s32 	%r24, %r22, %r23;
	st.shared.f64 	[%r24], %fd1;
	bra.uni 	$L__BB1_3;
$L__BB1_2:
	mov.u32 	%r17, _ZZ29tiled_matrix_transpose_kernelPKdPdiiE12shared_input;
	mad.lo.s32 	%r18, %r2, 136, %r17;
	shl.b32 	%r19, %r1, 3;
	add.s32 	%r20, %r18, %r19;
	mov.b64 	%rd3, 0;
	st.shared.u64 	[%r20], %rd3;
$L__BB1_3:
	bar.sync 	0;
	setp.ge.s32 	%p2, %r4, %r6;
	setp.ge.s32 	%p3, %r5, %r7;
	or.pred  	%p4, %p2, %p3;
	@%p4 bra 	$L__BB1_5;
	mov.u32 	%r25, _ZZ29tiled_matrix_transpose_kernelPKdPdiiE12shared_input;
	mad.lo.s32 	%r26, %r1, 136, %r25;
	shl.b32 	%r27, %r2, 3;
	add.s32 	%r28, %r26, %r27;
	ld.shared.f64 	%fd2, [%r28];
	mad.lo.s32 	%r29, %r6, %r5, %r4;
	cvta.to.global.u64 	%rd7, %rd2;
	mul.wide.s32 	%rd8, %r29, 8;
	add.s64 	%rd9, %rd7, %rd8;
	st.global.f64 	[%rd9], %fd2;
$L__BB1_5:
	ret;

}


// ===== COMPILED SASS (sm_100) =====

	.target	sm_100

	.elftype	@"ET_EXEC"


//--------------------- .note.nv.tkinfo           --------------------------
	.section	.note.nv.tkinfo,"",@"SHT_NOTE"
	.sectionflags	@"SHF_NOTE_NV_TKINFO"
	.tkinfo
        /*0018*/ 	.word	0x00000002
        /*0030*/ 	.string	""
        /*0030*/ 	.string	"ptxas"
        /*0030*/ 	.string	"Cuda compilation tools, release 13.0, V13.0.88"
        /*0030*/ 	.string	"Build cuda_13.0.r13.0/compiler.36424714_0"
        /*0030*/ 	.string	"-arch sm_100 -m 64 "



//--------------------- .note.nv.cuinfo           --------------------------
	.section	.note.nv.cuinfo,"",@"SHT_NOTE"
	.sectionflags	@"SHF_NOTE_NV_CUINFO"
        /*0018*/ 	.short	0x0002
        /*001a*/ 	.short	0x0064
        /*001c*/ 	.short	0x0082
	.zero		2


//--------------------- .nv.info                  --------------------------
	.section	.nv.info,"",@"SHT_CUDA_INFO"
	.align	4


	//----- nvinfo : EIATTR_REGCOUNT
	.align		4
        /*0000*/ 	.byte	0x04, 0x2f
        /*0002*/ 	.short	(.L_1 - .L_0)
	.align		4
.L_0:
        /*0004*/ 	.word	index@(_Z23matrix_transpose_kernelPKdPdii)
        /*0008*/ 	.word	0x0000000a


	//----- nvinfo : EIATTR_FRAME_SIZE
	.align		4
.L_1:
        /*000c*/ 	.byte	0x04, 0x11
        /*000e*/ 	.short	(.L_3 - .L_2)
	.align		4
.L_2:
        /*0010*/ 	.word	index@(_Z23matrix_transpose_kernelPKdPdii)
        /*0014*/ 	.word	0x00000000


	//----- nvinfo : EIATTR_REGCOUNT
	.align		4
.L_3:
        /*0018*/ 	.byte	0x04, 0x2f
        /*001a*/ 	.short	(.L_5 - .L_4)
	.align		4
.L_4:
        /*001c*/ 	.word	index@(_Z29tiled_matrix_transpose_kernelPKdPdii)
        /*0020*/ 	.word	0x0000000e


	//----- nvinfo : EIATTR_FRAME_SIZE
	.align		4
.L_5:
        /*0024*/ 	.byte	0x04, 0x11
        /*0026*/ 	.short	(.L_7 - .L_6)
	.align		4
.L_6:
        /*0028*/ 	.word	index@(_Z29tiled_matrix_transpose_kernelPKdPdii)
        /*002c*/ 	.word	0x00000000


	//----- nvinfo : EIATTR_MIN_STACK_SIZE
	.align		4
.L_7:
        /*0030*/ 	.byte	0x04, 0x12
        /*0032*/ 	.short	(.L_9 - .L_8)
	.align		4
.L_8:
        /*0034*/ 	.word	index@(_Z29tiled_matrix_transpose_kernelPKdPdii)
        /*0038*/ 	.word	0x00000000


	//----- nvinfo : EIATTR_MIN_STACK_SIZE
	.align		4
.L_9:
        /*003c*/ 	.byte	0x04, 0x12
        /*003e*/ 	.short	(.L_11 - .L_10)
	.align		4
.L_10:
        /*0040*/ 	.word	index@(_Z23matrix_transpose_kernelPKdPdii)
        /*0044*/ 	.word	0x00000000
.L_11:


//--------------------- .nv.compat                --------------------------
	.section	.nv.compat,"",@"SHT_CUDA_COMPAT_INFO"
	.align	4
        /*0000*/ 	.byte	0x02, 0x09, 0x00, 0x00, 0x02, 0x02, 0x01, 0x00, 0x02, 0x05, 0x05, 0x00, 0x03, 0x07, 0x01, 0x01
        /*0010*/ 	.byte	0x02, 0x03, 0x00, 0x00, 0x02, 0x06, 0x01, 0x00, 0x04, 0x0b, 0x08, 0x00, 0x09, 0x00, 0x00, 0x00
        /*0020*/ 	.byte	0x00, 0x00, 0x00, 0x00


//--------------------- .nv.info._Z29tiled_matrix_transpose_kernelPKdPdii --------------------------
	.section	.nv.info._Z29tiled_matrix_transpose_kernelPKdPdii,"",@"SHT_CUDA_INFO"
	.sectionflags	@""
	.align	4


	//----- nvinfo : EIATTR_CUDA_API_VERSION
	.align		4
        /*0000*/ 	.byte	0x04, 0x37
        /*0002*/ 	.short	(.L_13 - .L_12)
.L_12:
        /*0004*/ 	.word	0x00000082


	//----- nvinfo : EIATTR_KPARAM_INFO
	.align		4
.L_13:
        /*0008*/ 	.byte	0x04, 0x17
        /*000a*/ 	.short	(.L_15 - .L_14)
.L_14:
        /*000c*/ 	.word	0x00000000
        /*0010*/ 	.short	0x0003
        /*0012*/ 	.short	0x0014
        /*0014*/ 	.byte	0x00, 0xf0, 0x11, 0x00


	//----- nvinfo : EIATTR_KPARAM_INFO
	.align		4
.L_15:
        /*0018*/ 	.byte	0x04, 0x17
        /*001a*/ 	.short	(.L_17 - .L_16)
.L_16:
        /*001c*/ 	.word	0x00000000
        /*0020*/ 	.short	0x0002
        /*0022*/ 	.short	0x0010
        /*0024*/ 	.byte	0x00, 0xf0, 0x11, 0x00


	//----- nvinfo : EIATTR_KPARAM_INFO
	.align		4
.L_17:
        /*0028*/ 	.byte	0x04, 0x17
        /*002a*/ 	.short	(.L_19 - .L_18)
.L_18:
        /*002c*/ 	.word	0x00000000
        /*0030*/ 	.short	0x0001
        /*0032*/ 	.short	0x0008
        /*0034*/ 	.byte	0x00, 0xf5, 0x21, 0x00


	//----- nvinfo : EIATTR_KPARAM_INFO
	.align		4
.L_19:
        /*0038*/ 	.byte	0x04, 0x17
        /*003a*/ 	.short	(.L_21 - .L_20)
.L_20:
        /*003c*/ 	.word	0x00000000
        /*0040*/ 	.short	0x0000
        /*0042*/ 	.short	0x0000
        /*0044*/ 	.byte	0x00, 0xf5, 0x21, 0x00


	//----- nvinfo : EIATTR_SPARSE_MMA_MASK
	.align		4
.L_21:
        /*0048*/ 	.byte	0x03, 0x50
        /*004a*/ 	.short	0x0000


	//----- nvinfo : EIATTR_MAXREG_COUNT
	.align		4
        /*004c*/ 	.byte	0x03, 0x1b
        /*004e*/ 	.short	0x00ff


	//----- nvinfo : EIATTR_NUM_BARRIERS
	.align		4
        /*0050*/ 	.byte	0x02, 0x4c
        /*0052*/ 	.byte	0x01
	.zero		1


	//----- nvinfo : EIATTR_MERCURY_ISA_VERSION
	.align		4
        /*0054*/ 	.byte	0x03, 0x5f
        /*0056*/ 	.short	0x0101


	//----- nvinfo : EIATTR_VRC_CTA_INIT_COUNT
	.align		4
        /*0058*/ 	.byte	0x02, 0x4a
	.zero		1
	.zero		1


	//----- nvinfo : EIATTR_EXIT_INSTR_OFFSETS
	.align		4
        /*005c*/ 	.byte	0x04, 0x1c
        /*005e*/ 	.short	(.L_23 - .L_22)


	//   ....[0]....
.L_22:
        /*0060*/ 	.word	0x00000210


	//   ....[1]....
        /*0064*/ 	.word	0x00000290


	//----- nvinfo : EIATTR_CBANK_PARAM_SIZE
	.align		4
.L_23:
        /*0068*/ 	.byte	0x03, 0x19
        /*006a*/ 	.short	0x0018


	//----- nvinfo : EIATTR_PARAM_CBANK
	.align		4
        /*006c*/ 	.byte	0x04, 0x0a
        /*006e*/ 	.short	(.L_25 - .L_24)
	.align		4
.L_24:
        /*0070*/ 	.word	index@(.nv.constant0._Z29tiled_matrix_transpose_kernelPKdPdii)
        /*0074*/ 	.short	0x0380
        /*0076*/ 	.short	0x0018


	//----- nvinfo : EIATTR_SW_WAR
	.align		4
.L_25:
        /*0078*/ 	.byte	0x04, 0x36
        /*007a*/ 	.short	(.L_27 - .L_26)
.L_26:
        /*007c*/ 	.word	0x00000008
.L_27:


//--------------------- .nv.info._Z23matrix_transpose_kernelPKdPdii --------------------------
	.section	.nv.info._Z23matrix_transpose_kernelPKdPdii,"",@"SHT_CUDA_INFO"
	.sectionflags	@""
	.align	4


	//----- nvinfo : EIATTR_CUDA_API_VERSION
	.align		4
        /*0000*/ 	.byte	0x04, 0x37
        /*0002*/ 	.short	(.L_29 - .L_28)
.L_28:
        /*0004*/ 	.word	0x00000082


	//----- nvinfo : EIATTR_KPARAM_INFO
	.align		4
.L_29:
        /*0008*/ 	.byte	0x04, 0x17
        /*000a*/ 	.short	(.L_31 - .L_30)
.L_30:
        /*000c*/ 	.word	0x00000000
        /*0010*/ 	.short	0x0003
        /*0012*/ 	.short	0x0014
        /*0014*/ 	.byte	0x00, 0xf0, 0x11, 0x00


	//----- nvinfo : EIATTR_KPARAM_INFO
	.align		4
.L_31:
        /*0018*/ 	.byte	0x04, 0x17
        /*001a*/ 	.short	(.L_33 - .L_32)
.L_32:
        /*001c*/ 	.word	0x00000000
        /*0020*/ 	.short	0x0002
        /*0022*/ 	.short	0x0010
        /*0024*/ 	.byte	0x00, 0xf0, 0x11, 0x00


	//----- nvinfo : EIATTR_KPARAM_INFO
	.align		4
.L_33:
        /*0028*/ 	.byte	0x04, 0x17
        /*002a*/ 	.short	(.L_35 - .L_34)
.L_34:
        /*002c*/ 	.word	0x00000000
        /*0030*/ 	.short	0x0001
        /*0032*/ 	.short	0x0008
        /*0034*/ 	.byte	0x00, 0xf5, 0x21, 0x00


	//----- nvinfo : EIATTR_KPARAM_INFO
	.align		4
.L_35:
        /*0038*/ 	.byte	0x04, 0x17
        /*003a*/ 	.short	(.L_37 - .L_36)
.L_36:
        /*003c*/ 	.word	0x00000000
        /*0040*/ 	.short	0x0000
        /*0042*/ 	.short	0x0000
        /*0044*/ 	.byte	0x00, 0xf5, 0x21, 0x00


	//----- nvinfo : EIATTR_SPARSE_MMA_MASK
	.align		4
.L_37:
        /*0048*/ 	.byte	0x03, 0x50
        /*004a*/ 	.short	0x0000


	//----- nvinfo : EIATTR_MAXREG_COUNT
	.align		4
        /*004c*/ 	.byte	0x03, 0x1b
        /*004e*/ 	.short	0x00ff


	//----- nvinfo : EIATTR_MERCURY_ISA_VERSION
	.align		4
        /*0050*/ 	.byte	0x03, 0x5f
        /*0052*/ 	.short	0x0101


	//----- nvinfo : EIATTR_VRC_CTA_INIT_COUNT
	.align		4
        /*0054*/ 	.byte	0x02, 0x4a
	.zero		1
	.zero		1


	//----- nvinfo : EIATTR_EXIT_INSTR_OFFSETS
	.align		4
        /*0058*/ 	.byte	0x04, 0x1c
        /*005a*/ 	.short	(.L_39 - .L_38)


	//   ....[0]....
.L_38:
        /*005c*/ 	.word	0x000000e0


	//   ....[1]....
        /*0060*/ 	.word	0x00000160


	//----- nvinfo : EIATTR_CBANK_PARAM_SIZE
	.align		4
.L_39:
        /*0064*/ 	.byte	0x03, 0x19
        /*0066*/ 	.short	0x0018


	//----- nvinfo : EIATTR_PARAM_CBANK
	.align		4
        /*0068*/ 	.byte	0x04, 0x0a
        /*006a*/ 	.short	(.L_41 - .L_40)
	.align		4
.L_40:
        /*006c*/ 	.word	index@(.nv.constant0._Z23matrix_transpose_kernelPKdPdii)
        /*0070*/ 	.short	0x0380
        /*0072*/ 	.short	0x0018


	//----- nvinfo : EIATTR_SW_WAR
	.align		4
.L_41:
        /*0074*/ 	.byte	0x04, 0x36
        /*0076*/ 	.short	(.L_43 - .L_42)
.L_42:
        /*0078*/ 	.word	0x00000008
.L_43:


//--------------------- .nv.callgraph             --------------------------
	.section	.nv.callgraph,"",@"SHT_CUDA_CALLGRAPH"
	.align	4
	.sectionentsize	8
	.align		4
        /*0000*/ 	.word	0x00000000
	.align		4
        /*0004*/ 	.word	0xffffffff
	.align		4
        /*0008*/ 	.word	0x00000000
	.align		4
        /*000c*/ 	.word	0xfffffffe
	.align		4
        /*0010*/ 	.word	0x00000000
	.align		4
        /*0014*/ 	.word	0xfffffffd
	.align		4
        /*0018*/ 	.word	0x00000000
	.align		4
        /*001c*/ 	.word	0xfffffffc


//--------------------- .text._Z29tiled_matrix_transpose_kernelPKdPdii --------------------------
	.section	.text._Z29tiled_matrix_transpose_kernelPKdPdii,"ax",@progbits
	.align	128
        .global         _Z29tiled_matrix_transpose_kernelPKdPdii
        .type           _Z29tiled_matrix_transpose_kernelPKdPdii,@function
        .size           _Z29tiled_matrix_transpose_kernelPKdPdii,(.L_x_2 - _Z29tiled_matrix_transpose_kernelPKdPdii)
        .other          _Z29tiled_matrix_transpose_kernelPKdPdii,@"STO_CUDA_ENTRY STV_DEFAULT"
_Z29tiled_matrix_transpose_kernelPKdPdii:
.text._Z29tiled_matrix_transpose_kernelPKdPdii:
[----:B------:R-:W-:Y:S01]  /*0000*/  LDC R1, c[0x0][0x37c] ;  /* 0x0000df00ff017b82 */ /* 0x000fe20000000800 */
[----:B------:R-:W0:Y:S07]  /*0010*/  S2R R6, SR_TID.X ;  /* 0x0000000000067919 */ /* 0x000e2e0000002100 */
[----:B------:R-:W0:Y:S01]  /*0020*/  LDC R7, c[0x0][0x360] ;  /* 0x0000d800ff077b82 */ /* 0x000e220000000800 */
[----:B------:R-:W1:Y:S01]  /*0030*/  LDCU.64 UR10, c[0x0][0x390] ;  /* 0x00007200ff0a77ac */ /* 0x000e620008000a00 */
[----:B------:R-:W2:Y:S01]  /*0040*/  S2R R9, SR_TID.Y ;  /* 0x0000000000097919 */ /* 0x000ea20000002200 */
[----:B------:R-:W3:Y:S05]  /*0050*/  LDCU.64 UR6, c[0x0][0x358] ;  /* 0x00006b00ff0677ac */ /* 0x000eea0008000a00 */
[----:B------:R-:W0:Y:S08]  /*0060*/  S2UR UR8, SR_CTAID.X ;  /* 0x00000000000879c3 */ /* 0x000e300000002500 */
[----:B------:R-:W2:Y:S01]  /*0070*/  S2UR UR9, SR_CTAID.Y ;  /* 0x00000000000979c3 */ /* 0x000ea20000002600 */
[----:B-1----:R-:W-:-:S07]  /*0080*/  UIMAD UR4, UR11, UR10, URZ ;  /* 0x0000000a0b0472a4 */ /* 0x002fce000f8e02ff */
[----:B------:R-:W2:Y:S01]  /*0090*/  LDC R8, c[0x0][0x364] ;  /* 0x0000d900ff087b82 */ /* 0x000ea20000000800 */
[----:B0-----:R-:W-:Y:S02]  /*00a0*/  IMAD R0, R7, UR8, R6 ;  /* 0x0000000807007c24 */ /* 0x001fe4000f8e0206 */
[----:B--2---:R-:W-:-:S04]  /*00b0*/  IMAD R3, R8, UR9, R9 ;  /* 0x0000000908037c24 */ /* 0x004fc8000f8e0209 */
[----:B------:R-:W-:-:S05]  /*00c0*/  IMAD R5, R3, UR11, R0 ;  /* 0x0000000b03057c24 */ /* 0x000fca000f8e0200 */
[----:B------:R-:W-:-:S13]  /*00d0*/  ISETP.GE.AND P1, PT, R5, UR4, PT ;  /* 0x0000000405007c0c */ /* 0x000fda000bf26270 */
[----:B------:R-:W0:Y:S02]  /*00e0*/  @!P1 LDC.64 R2, c[0x0][0x380] ;  /* 0x0000e000ff029b82 */ /* 0x000e240000000a00 */
[----:B0-----:R-:W-:-:S06]  /*00f0*/  @!P1 IMAD.WIDE R2, R5, 0x8, R2 ;  /* 0x0000000805029825 */ /* 0x001fcc00078e0202 */
[----:B---3--:R-:W2:Y:S01]  /*0100*/  @!P1 LDG.E.64 R2, desc[UR6][R2.64] ;  /* 0x0000000602029981 */ /* 0x008ea2000c1e1b00 */
[----:B------:R-:W0:Y:S01]  /*0110*/  S2UR UR5, SR_CgaCtaId ;  /* 0x00000000000579c3 */ /* 0x000e220000008800 */
[----:B------:R-:W-:Y:S01]  /*0120*/  UMOV UR4, 0x400 ;  /* 0x0000040000047882 */ /* 0x000fe20000000000 */
[----:B------:R-:W-:Y:S02]  /*0130*/  IMAD R7, R7, UR8, R9 ;  /* 0x0000000807077c24 */ /* 0x000fe4000f8e0209 */
[----:B------:R-:W-:-:S03]  /*0140*/  IMAD R0, R8, UR9, R6 ;  /* 0x0000000908007c24 */ /* 0x000fc6000f8e0206 */
[----:B------:R-:W-:-:S04]  /*0150*/  ISETP.GE.AND P0, PT, R7, UR11, PT ;  /* 0x0000000b07007c0c */ /* 0x000fc8000bf06270 */
[----:B------:R-:W-:Y:S01]  /*0160*/  ISETP.GE.OR P0, PT, R0, UR10, P0 ;  /* 0x0000000a00007c0c */ /* 0x000fe20008706670 */
[----:B0-----:R-:W-:-:S06]  /*0170*/  ULEA UR4, UR5, UR4, 0x18 ;  /* 0x0000000405047291 */ /* 0x001fcc000f8ec0ff */
[----:B------:R-:W-:-:S05]  /*0180*/  @!P1 MOV R4, UR4 ;  /* 0x0000000400049c02 */ /* 0x000fca0008000f00 */
[----:B------:R-:W-:Y:S01]  /*0190*/  @!P1 IMAD R5, R9, 0x88, R4 ;  /* 0x0000008809059824 */ /* 0x000fe200078e0204 */
[----:B------:R-:W-:-:S04]  /*01a0*/  @P1 MOV R4, UR4 ;  /* 0x0000000400041c02 */ /* 0x000fc80008000f00 */
[----:B------:R-:W-:Y:S01]  /*01b0*/  @!P1 LEA R5, R6, R5, 0x3 ;  /* 0x0000000506059211 */ /* 0x000fe200078e18ff */
[----:B------:R-:W-:-:S05]  /*01c0*/  @P1 IMAD R11, R9, 0x88, R4 ;  /* 0x00000088090b1824 */ /* 0x000fca00078e0204 */
[----:B------:R-:W-:Y:S01]  /*01d0*/  @P1 LEA R11, R6, R11, 0x3 ;  /* 0x0000000b060b1211 */ /* 0x000fe200078e18ff */
[----:B--2---:R0:W-:Y:S04]  /*01e0*/  @!P1 STS.64 [R5], R2 ;  /* 0x0000000205009388 */ /* 0x0041e80000000a00 */
[----:B------:R0:W-:Y:S01]  /*01f0*/  @P1 STS.64 [R11], RZ ;  /* 0x000000ff0b001388 */ /* 0x0001e20000000a00 */
[----:B------:R-:W-:Y:S06]  /*0200*/  BAR.SYNC.DEFER_BLOCKING 0x0 ;  /* 0x0000000000007b1d */ /* 0x000fec0000010000 */
[----:B------:R-:W-:Y:S05]  /*0210*/  @P0 EXIT ;  /* 0x000000000000094d */ /* 0x000fea0003800000 */
[----:B------:R-:W-:Y:S02]  /*0220*/  IMAD R4, R6, 0x88, R4 ;  /* 0x0000008806047824 */ /* 0x000fe400078e0204 */
[----:B------:R-:W-:-:S03]  /*0230*/  IMAD R7, R7, UR10, R0 ;  /* 0x0000000a07077c24 */ /* 0x000fc6000f8e0200 */
[----:B0-----:R-:W-:Y:S02]  /*0240*/  LEA R2, R9, R4, 0x3 ;  /* 0x0000000409027211 */ /* 0x001fe400078e18ff */
[----:B------:R-:W0:Y:S04]  /*0250*/  LDC.64 R4, c[0x0][0x388] ;  /* 0x0000e200ff047b82 */ /* 0x000e280000000a00 */
[----:B------:R-:W1:Y:S01]  /*0260*/  LDS.64 R2, [R2] ;  /* 0x0000000002027984 */ /* 0x000e620000000a00 */
[----:B0-----:R-:W-:-:S05]  /*0270*/  IMAD.WIDE R4, R7, 0x8, R4 ;  /* 0x0000000807047825 */ /* 0x001fca00078e0204 */
[----:B-1----:R-:W-:Y:S01]  /*0280*/  STG.E.64 desc[UR6][R4.64], R2 ;  /* 0x0000000204007986 */ /* 0x002fe2000c101b06 */
[----:B------:R-:W-:Y:S05]  /*0290*/  EXIT ;  /* 0x000000000000794d */ /* 0x000fea0003800000 */
.L_x_0:
[----:B------:R-:W-:-:S00]  /*02a0*/  BRA `(.L_x_0) ;  /* 0xfffffffc00fc7947 */ /* 0x000fc0000383ffff */
[----:B------:R-:W-:-:S00]  /*02b0*/  NOP ;  /* 0x0000000000007918 */ /* 0x000fc00000000000 */
        /* <DEDUP_REMOVED lines=12> */
.L_x_2:


//--------------------- .text._Z23matrix_transpose_kernelPKdPdii --------------------------
	.section	.text._Z23matrix_transpose_kernelPKdPdii,"ax",@progbits
	.align	128
        .global         _Z23matrix_transpose_kernelPKdPdii
        .type           _Z23matrix_transpose_kernelPKdPdii,@function
        .size           _Z23matrix_transpose_kernelPKdPdii,(.L_x_3 - _Z23matrix_transpose_kernelPKdPdii)
        .other          _Z23matrix_transpose_kernelPKdPdii,@"STO_CUDA_ENTRY STV_DEFAULT"
_Z23matrix_transpose_kernelPKdPdii:
.text._Z23matrix_transpose_kernelPKdPdii:
[----:B------:R-:W-:Y:S01]  /*0000*/  LDC R1, c[0x0][0x37c] ;  /* 0x0000df00ff017b82 */ /* 0x000fe20000000800 */
[----:B------:R-:W0:Y:S07]  /*0010*/  S2R R3, SR_TID.Y ;  /* 0x0000000000037919 */ /* 0x000e2e0000002200 */
[----:B------:R-:W1:Y:S01]  /*0020*/  LDC R5, c[0x0][0x360] ;  /* 0x0000d800ff057b82 */ /* 0x000e620000000800 */
[----:B------:R-:W2:Y:S01]  /*0030*/  LDCU.64 UR6, c[0x0][0x390] ;  /* 0x00007200ff0677ac */ /* 0x000ea20008000a00 */
[----:B------:R-:W1:Y:S06]  /*0040*/  S2R R0, SR_TID.X ;  /* 0x0000000000007919 */ /* 0x000e6c0000002100 */
[----:B------:R-:W0:Y:S08]  /*0050*/  S2UR UR5, SR_CTAID.Y ;  /* 0x00000000000579c3 */ /* 0x000e300000002600 */
[----:B------:R-:W0:Y:S08]  /*0060*/  LDC R2, c[0x0][0x364] ;  /* 0x0000d900ff027b82 */ /* 0x000e300000000800 */
[----:B------:R-:W1:Y:S01]  /*0070*/  S2UR UR4, SR_CTAID.X ;  /* 0x00000000000479c3 */ /* 0x000e620000002500 */
[----:B0-----:R-:W-:-:S05]  /*0080*/  IMAD R3, R2, UR5, R3 ;  /* 0x0000000502037c24 */ /* 0x001fca000f8e0203 */
[----:B--2---:R-:W-:Y:S01]  /*0090*/  ISETP.GE.AND P0, PT, R3, UR6, PT ;  /* 0x0000000603007c0c */ /* 0x004fe2000bf06270 */
[----:B-1----:R-:W-:-:S04]  /*00a0*/  IMAD R0, R5, UR4, R0 ;  /* 0x0000000405007c24 */ /* 0x002fc8000f8e0200 */
[----:B------:R-:W-:Y:S01]  /*00b0*/  IMAD R5, R3, UR7, R0 ;  /* 0x0000000703057c24 */ /* 0x000fe2000f8e0200 */
[C---:B------:R-:W-:Y:S01]  /*00c0*/  ISETP.GE.OR P0, PT, R0.reuse, UR7, P0 ;  /* 0x0000000700007c0c */ /* 0x040fe20008706670 */
[----:B------:R-:W-:-:S12]  /*00d0*/  IMAD R7, R0, UR6, R3 ;  /* 0x0000000600077c24 */ /* 0x000fd8000f8e0203 */
[----:B------:R-:W-:Y:S05]  /*00e0*/  @P0 EXIT ;  /* 0x000000000000094d */ /* 0x000fea0003800000 */
[----:B------:R-:W0:Y:S01]  /*00f0*/  LDC.64 R2, c[0x0][0x380] ;  /* 0x0000e000ff027b82 */ /* 0x000e220000000a00 */
[----:B------:R-:W1:Y:S01]  /*0100*/  LDCU.64 UR4, c[0x0][0x358] ;  /* 0x00006b00ff0477ac */ /* 0x000e620008000a00 */
[----:B0-----:R-:W-:-:S06]  /*0110*/  IMAD.WIDE R2, R5, 0x8, R2 ;  /* 0x0000000805027825 */ /* 0x001fcc00078e0202 */
[----:B------:R-:W0:Y:S01]  /*0120*/  LDC.64 R4, c[0x0][0x388] ;  /* 0x0000e200ff047b82 */ /* 0x000e220000000a00 */
[----:B-1----:R-:W2:Y:S01]  /*0130*/  LDG.E.64 R2, desc[UR4][R2.64] ;  /* 0x0000000402027981 */ /* 0x002ea2000c1e1b00 */
[----:B0-----:R-:W-:-:S05]  /*0140*/  IMAD.WIDE R4, R7, 0x8, R4 ;  /* 0x0000000807047825 */ /* 0x001fca00078e0204 */
[----:B--2---:R-:W-:Y:S01]  /*0150*/  STG.E.64 desc[UR4][R4.64], R2 ;  /* 0x0000000204007986 */ /* 0x004fe2000c101b04 */
[----:B------:R-:W-:Y:S05]  /*0160*/  EXIT ;  /* 0x000000000000794d */ /* 0x000fea0003800000 */
.L_x_1:
        /* <DEDUP_REMOVED lines=9> */
.L_x_3:


//--------------------- .nv.shared._Z29tiled_matrix_transpose_kernelPKdPdii --------------------------
	.section	.nv.shared._Z29tiled_matrix_transpose_kernelPKdPdii,"aw",@nobits
	.sectionflags	@""
	.align	8
.nv.shared._Z29tiled_matrix_transpose_kernelPKdPdii:
	.zero		3200


//--------------------- .nv.shared.reserved.0     --------------------------
	.section	.nv.shared.reserved.0,"aw",@nobits
	.weak		__nv_reservedSMEM_offset_0_alias
	.size		__nv_reservedSMEM_offset_0_alias, 0, 64
	.other		__nv_reservedSMEM_offset_0_alias,@"STO_CUDA_RESERVED_SHARED STV_DEFAULT"
__nv_reservedSMEM_offset_0_alias:
	.zero		0
	.zero		64


//--------------------- .nv.constant0._Z29tiled_matrix_transpose_kernelPKdPdii --------------------------
	.section	.nv.constant0._Z29tiled_matrix_transpose_kernelPKdPdii,"a",@progbits
	.sectionflags	@""
	.align	4
.nv.constant0._Z29tiled_matrix_transpose_kernelPKdPdii:
	.zero		920


//--------------------- .nv.constant0._Z23matrix_transpose_kernelPKdPdii --------------------------
	.section	.nv.constant0._Z23matrix_transpose_kernelPKdPdii,"a",@progbits
	.sectionflags	@""
	.align	4
.nv.constant0._Z23matrix_transpose_kernelPKdPdii:
	.zero		920


//--------------------- SYMBOLS --------------------------

	.type		.nv.reservedSmem.offset0,@object
	.size		.nv.reservedSmem.offset0,0x4
	.type		.nv.reservedSmem.cap,@object
	.size		.nv.reservedSmem.cap,0x4
